	.headerflags	@"EF_CUDA_TEXMODE_UNIFIED EF_CUDA_64BIT_ADDRESS EF_CUDA_ACCELERATORS EF_CUDA_SM90 EF_CUDA_VIRTUAL_SM(EF_CUDA_SM90)"
	.elftype	@"ET_EXEC"


//--------------------- .nv.info                  --------------------------
	.section	.nv.info,"",@"SHT_CUDA_INFO"
	.align	4


	//----- nvinfo : EIATTR_REGCOUNT
	.align		4
        /*0000*/ 	.byte	0x04, 0x2f
        /*0002*/ 	.short	(.L_3 - .L_2)
	.align		4
.L_2:
        /*0004*/ 	.word	index@(triton_poi_fused__native_batch_norm_legit_no_training_convolution_hardtanh_38)
        /*0008*/ 	.word	0x00000020


	//----- nvinfo : EIATTR_MIN_STACK_SIZE
	.align		4
.L_3:
        /*000c*/ 	.byte	0x04, 0x12
        /*000e*/ 	.short	(.L_5 - .L_4)
	.align		4
.L_4:
        /*0010*/ 	.word	index@(triton_poi_fused__native_batch_norm_legit_no_training_convolution_hardtanh_38)
        /*0014*/ 	.word	0x00000000


	//----- nvinfo : EIATTR_FRAME_SIZE
	.align		4
.L_5:
        /*0018*/ 	.byte	0x04, 0x11
        /*001a*/ 	.short	(.L_7 - .L_6)
	.align		4
.L_6:
        /*001c*/ 	.word	index@(triton_poi_fused__native_batch_norm_legit_no_training_convolution_hardtanh_38)
        /*0020*/ 	.word	0x00000000


	//----- nvinfo : EIATTR_MIN_STACK_SIZE
	.align		4
.L_7:
        /*0024*/ 	.byte	0x04, 0x12
        /*0026*/ 	.short	(.L_9 - .L_8)
	.align		4
.L_8:
        /*0028*/ 	.word	index@(triton_poi_fused__native_batch_norm_legit_no_training_convolution_hardtanh_38)
        /*002c*/ 	.word	0x00000000
.L_9:


//--------------------- .nv.info.triton_poi_fused__native_batch_norm_legit_no_training_convolution_hardtanh_38 --------------------------
	.section	.nv.info.triton_poi_fused__native_batch_norm_legit_no_training_convolution_hardtanh_38,"",@"SHT_CUDA_INFO"
	.sectionflags	@""
	.align	4


	//----- nvinfo : EIATTR_CUDA_API_VERSION
	.align		4
        /*0000*/ 	.byte	0x04, 0x37
        /*0002*/ 	.short	(.L_11 - .L_10)
.L_10:
        /*0004*/ 	.word	0x0000007c


	//----- nvinfo : EIATTR_KPARAM_INFO
	.align		4
.L_11:
        /*0008*/ 	.byte	0x04, 0x17
        /*000a*/ 	.short	(.L_13 - .L_12)
.L_12:
        /*000c*/ 	.word	0x00000000
        /*0010*/ 	.short	0x0007
        /*0012*/ 	.short	0x0038
        /*0014*/ 	.byte	0x00, 0xf0, 0x11, 0x00


	//----- nvinfo : EIATTR_KPARAM_INFO
	.align		4
.L_13:
        /*0018*/ 	.byte	0x04, 0x17
        /*001a*/ 	.short	(.L_15 - .L_14)
.L_14:
        /*001c*/ 	.word	0x00000000
        /*0020*/ 	.short	0x0006
        /*0022*/ 	.short	0x0030
        /*0024*/ 	.byte	0x00, 0xf4, 0x21, 0x00


	//----- nvinfo : EIATTR_KPARAM_INFO
	.align		4
.L_15:
        /*0028*/ 	.byte	0x04, 0x17
        /*002a*/ 	.short	(.L_17 - .L_16)
.L_16:
        /*002c*/ 	.word	0x00000000
        /*0030*/ 	.short	0x0005
        /*0032*/ 	.short	0x0028
        /*0034*/ 	.byte	0x00, 0xf4, 0x21, 0x00


	//----- nvinfo : EIATTR_KPARAM_INFO
	.align		4
.L_17:
        /*0038*/ 	.byte	0x04, 0x17
        /*003a*/ 	.short	(.L_19 - .L_18)
.L_18:
        /*003c*/ 	.word	0x00000000
        /*0040*/ 	.short	0x0004
        /*0042*/ 	.short	0x0020
        /*0044*/ 	.byte	0x00, 0xf4, 0x21, 0x00


	//----- nvinfo : EIATTR_KPARAM_INFO
	.align		4
.L_19:
        /*0048*/ 	.byte	0x04, 0x17
        /*004a*/ 	.short	(.L_21 - .L_20)
.L_20:
        /*004c*/ 	.word	0x00000000
        /*0050*/ 	.short	0x0003
        /*0052*/ 	.short	0x0018
        /*0054*/ 	.byte	0x00, 0xf4, 0x21, 0x00


	//----- nvinfo : EIATTR_KPARAM_INFO
	.align		4
.L_21:
        /*0058*/ 	.byte	0x04, 0x17
        /*005a*/ 	.short	(.L_23 - .L_22)
.L_22:
        /*005c*/ 	.word	0x00000000
        /*0060*/ 	.short	0x0002
        /*0062*/ 	.short	0x0010
        /*0064*/ 	.byte	0x00, 0xf4, 0x21, 0x00


	//----- nvinfo : EIATTR_KPARAM_INFO
	.align		4
.L_23:
        /*0068*/ 	.byte	0x04, 0x17
        /*006a*/ 	.short	(.L_25 - .L_24)
.L_24:
        /*006c*/ 	.word	0x00000000
        /*0070*/ 	.short	0x0001
        /*0072*/ 	.short	0x0008
        /*0074*/ 	.byte	0x00, 0xf4, 0x21, 0x00


	//----- nvinfo : EIATTR_KPARAM_INFO
	.align		4
.L_25:
        /*0078*/ 	.byte	0x04, 0x17
        /*007a*/ 	.short	(.L_27 - .L_26)
.L_26:
        /*007c*/ 	.word	0x00000000
        /*0080*/ 	.short	0x0000
        /*0082*/ 	.short	0x0000
        /*0084*/ 	.byte	0x00, 0xf4, 0x21, 0x00


	//----- nvinfo : EIATTR_SPARSE_MMA_MASK
	.align		4
.L_27:
        /*0088*/ 	.byte	0x03, 0x50
        /*008a*/ 	.short	0x0000


	//----- nvinfo : EIATTR_MAXREG_COUNT
	.align		4
        /*008c*/ 	.byte	0x03, 0x1b
        /*008e*/ 	.short	0x00ff


	//----- nvinfo : EIATTR_EXIT_INSTR_OFFSETS
	.align		4
        /*0090*/ 	.byte	0x04, 0x1c
        /*0092*/ 	.short	(.L_29 - .L_28)


	//   ....[0]....
.L_28:
        /*0094*/ 	.word	0x000007b0


	//   ....[1]....
        /*0098*/ 	.word	0x000007d0


	//----- nvinfo : EIATTR_REQNTID
	.align		4
.L_29:
        /*009c*/ 	.byte	0x04, 0x10
        /*009e*/ 	.short	(.L_31 - .L_30)
.L_30:
        /*00a0*/ 	.word	0x00000080
        /*00a4*/ 	.word	0x00000001
        /*00a8*/ 	.word	0x00000001


	//----- nvinfo : EIATTR_CBANK_PARAM_SIZE
	.align		4
.L_31:
        /*00ac*/ 	.byte	0x03, 0x19
        /*00ae*/ 	.short	0x003c


	//----- nvinfo : EIATTR_PARAM_CBANK
	.align		4
        /*00b0*/ 	.byte	0x04, 0x0a
        /*00b2*/ 	.short	(.L_33 - .L_32)
	.align		4
.L_32:
        /*00b4*/ 	.word	index@(.nv.constant0.triton_poi_fused__native_batch_norm_legit_no_training_convolution_hardtanh_38)
        /*00b8*/ 	.short	0x0210
        /*00ba*/ 	.short	0x003c


	//----- nvinfo : EIATTR_SW_WAR
	.align		4
.L_33:
        /*00bc*/ 	.byte	0x04, 0x36
        /*00be*/ 	.short	(.L_35 - .L_34)
.L_34:
        /*00c0*/ 	.word	0x00000008
.L_35:


//--------------------- .nv.callgraph             --------------------------
	.section	.nv.callgraph,"",@"SHT_CUDA_CALLGRAPH"
	.align	4
	.sectionentsize	8
	.align		4
        /*0000*/ 	.word	0x00000000
	.align		4
        /*0004*/ 	.word	0xffffffff
	.align		4
        /*0008*/ 	.word	0x00000000
	.align		4
        /*000c*/ 	.word	0xfffffffe
	.align		4
        /*0010*/ 	.word	0x00000000
	.align		4
        /*0014*/ 	.word	0xfffffffd
	.align		4
        /*0018*/ 	.word	0x00000000
	.align		4
        /*001c*/ 	.word	0xfffffffc


//--------------------- .nv.constant4             --------------------------
	.section	.nv.constant4,"a",@progbits
	.align	8
	.align		8
.nv.constant4:
        /*0000*/ 	.dword	_$_str
	.align		8
        /*0008*/ 	.dword	_$_str_$_2


//--------------------- .text.triton_poi_fused__native_batch_norm_legit_no_training_convolution_hardtanh_38 --------------------------
	.section	.text.triton_poi_fused__native_batch_norm_legit_no_training_convolution_hardtanh_38,"ax",@progbits
	.align	128
        .global         triton_poi_fused__native_batch_norm_legit_no_training_convolution_hardtanh_38
        .type           triton_poi_fused__native_batch_norm_legit_no_training_convolution_hardtanh_38,@function
        .size           triton_poi_fused__native_batch_norm_legit_no_training_convolution_hardtanh_38,(.L_x_1 - triton_poi_fused__native_batch_norm_legit_no_training_convolution_hardtanh_38)
        .other          triton_poi_fused__native_batch_norm_legit_no_training_convolution_hardtanh_38,@"STO_CUDA_ENTRY STV_DEFAULT"
triton_poi_fused__native_batch_norm_legit_no_training_convolution_hardtanh_38:
.text.triton_poi_fused__native_batch_norm_legit_no_training_convolution_hardtanh_38:
[----:B------:R-:W0:Y:S01]  /*0000*/  LDC R1, c[0x0][0x28] ;  /* 0x00000a00ff017b82 */ /* 0x000e220000000800 */
[----:B------:R-:W1:Y:S01]  /*0010*/  S2R R0, SR_TID.X ;  /* 0x0000000000007919 */ /* 0x000e620000002100 */
[----:B------:R-:W-:-:S06]  /*0020*/  HFMA2.MMA R24, -RZ, RZ, 0, 0 ;  /* 0x00000000ff187435 */ /* 0x000fcc00000001ff */
[----:B------:R-:W2:Y:S01]  /*0030*/  LDC.64 R2, c[0x0][0x228] ;  /* 0x00008a00ff027b82 */ /* 0x000ea20000000a00 */
[----:B------:R-:W-:Y:S01]  /*0040*/  CS2R R12, SRZ ;  /* 0x00000000000c7805 */ /* 0x000fe2000001ff00 */
[----:B------:R-:W3:Y:S01]  /*0050*/  S2R R25, SR_CTAID.X ;  /* 0x0000000000197919 */ /* 0x000ee20000002500 */
[----:B------:R-:W-:Y:S01]  /*0060*/  CS2R R14, SRZ ;  /* 0x00000000000e7805 */ /* 0x000fe2000001ff00 */
[----:B------:R-:W-:-:S04]  /*0070*/  ULDC.64 UR4, c[0x0][0x208] ;  /* 0x0000820000047ab9 */ /* 0x000fc80000000a00 */
[----:B------:R-:W4:Y:S08]  /*0080*/  LDC.64 R26, c[0x0][0x210] ;  /* 0x00008400ff1a7b82 */ /* 0x000f300000000a00 */
[----:B------:R-:W5:Y:S01]  /*0090*/  LDC.64 R16, c[0x0][0x218] ;  /* 0x00008600ff107b82 */ /* 0x000f620000000a00 */
[----:B------:R-:W-:Y:S02]  /*00a0*/  CS2R R8, SRZ ;  /* 0x0000000000087805 */ /* 0x000fe4000001ff00 */
[----:B------:R-:W-:-:S02]  /*00b0*/  CS2R R10, SRZ ;  /* 0x00000000000a7805 */ /* 0x000fc4000001ff00 */
[----:B------:R-:W-:Y:S01]  /*00c0*/  CS2R R6, SRZ ;  /* 0x0000000000067805 */ /* 0x000fe2000001ff00 */
[----:B------:R-:W-:Y:S02]  /*00d0*/  IMAD.MOV.U32 R22, RZ, RZ, 0x3e800000 ;  /* 0x3e800000ff167424 */ /* 0x000fe400078e00ff */
[----:B------:R-:W5:Y:S01]  /*00e0*/  LDC.64 R28, c[0x0][0x230] ;  /* 0x00008c00ff1c7b82 */ /* 0x000f620000000a00 */
[----:B-1----:R-:W-:-:S05]  /*00f0*/  IMAD.SHL.U32 R0, R0, 0x4, RZ ;  /* 0x0000000400007824 */ /* 0x002fca00078e00ff */
[----:B------:R-:W-:-:S05]  /*0100*/  LOP3.LUT R0, R0, 0x1fc, RZ, 0xc0, !PT ;  /* 0x000001fc00007812 */ /* 0x000fca00078ec0ff */
[----:B---3--:R-:W-:-:S04]  /*0110*/  IMAD R25, R25, 0x200, R0 ;  /* 0x0000020019197824 */ /* 0x008fc800078e0200 */
[C---:B------:R-:W-:Y:S01]  /*0120*/  IMAD.HI R0, R25.reuse, -0x6e5d4c3b, R24 ;  /* 0x91a2b3c519007827 */ /* 0x040fe200078e0218 */
[----:B------:R-:W-:-:S04]  /*0130*/  ISETP.GE.AND P0, PT, R25, 0xe100, PT ;  /* 0x0000e1001900780c */ /* 0x000fc80003f06270 */
[----:B------:R-:W-:-:S04]  /*0140*/  SHF.R.U32.HI R5, RZ, 0x1f, R0 ;  /* 0x0000001fff057819 */ /* 0x000fc80000011600 */
[----:B------:R-:W-:-:S05]  /*0150*/  LEA.HI.SX32 R5, R0, R5, 0x17 ;  /* 0x0000000500057211 */ /* 0x000fca00078fbaff */
[----:B------:R-:W-:-:S04]  /*0160*/  IMAD R20, R5, -0x384, R25 ;  /* 0xfffffc7c05147824 */ /* 0x000fc800078e0219 */
[----:B--2---:R-:W-:-:S05]  /*0170*/  IMAD.WIDE R2, R20, 0x4, R2 ;  /* 0x0000000414027825 */ /* 0x004fca00078e0202 */
[----:B------:R5:W2:Y:S01]  /*0180*/  @!P0 LDG.E.EL.128 R12, desc[UR4][R2.64] ;  /* 0x00000004020c8981 */ /* 0x000aa2000c2e1d00 */
[----:B------:R-:W-:Y:S01]  /*0190*/  CS2R R4, SRZ ;  /* 0x0000000000047805 */ /* 0x000fe2000001ff00 */
[----:B----4-:R-:W-:-:S05]  /*01a0*/  IMAD.WIDE R26, R25, 0x4, R26 ;  /* 0x00000004191a7825 */ /* 0x010fca00078e021a */
[----:B------:R-:W3:Y:S01]  /*01b0*/  @!P0 LDG.E.128 R4, desc[UR4][R26.64] ;  /* 0x000000041a048981 */ /* 0x000ee2000c1e1d00 */
[C---:B-----5:R-:W-:Y:S02]  /*01c0*/  IMAD.WIDE R2, R20.reuse, 0x4, R16 ;  /* 0x0000000414027825 */ /* 0x060fe400078e0210 */
[----:B------:R-:W1:Y:S03]  /*01d0*/  LDC.64 R16, c[0x0][0x220] ;  /* 0x00008800ff107b82 */ /* 0x000e660000000a00 */
[----:B------:R4:W3:Y:S01]  /*01e0*/  @!P0 LDG.E.EL.128 R8, desc[UR4][R2.64] ;  /* 0x0000000402088981 */ /* 0x0008e2000c2e1d00 */
[----:B0-----:R-:W-:-:S04]  /*01f0*/  IMAD.WIDE R28, R20, 0x4, R28 ;  /* 0x00000004141c7825 */ /* 0x001fc800078e021c */
[----:B-1----:R-:W-:-:S04]  /*0200*/  IMAD.WIDE R16, R20, 0x4, R16 ;  /* 0x0000000414107825 */ /* 0x002fc800078e0210 */
[----:B--2---:R-:W-:-:S06]  /*0210*/  FADD R12, R12, 9.9999997473787516356e-06 ;  /* 0x3727c5ac0c0c7421 */ /* 0x004fcc0000000000 */
[----:B------:R-:W0:Y:S01]  /*0220*/  MUFU.SQRT R12, R12 ;  /* 0x0000000c000c7308 */ /* 0x000e220000002000 */
[----:B------:R-:W-:Y:S01]  /*0230*/  FADD R14, R14, 9.9999997473787516356e-06 ;  /* 0x3727c5ac0e0e7421 */ /* 0x000fe20000000000 */
[----:B------:R-:W-:Y:S01]  /*0240*/  FADD R15, R15, 9.9999997473787516356e-06 ;  /* 0x3727c5ac0f0f7421 */ /* 0x000fe20000000000 */
[----:B------:R-:W-:-:S05]  /*0250*/  FADD R13, R13, 9.9999997473787516356e-06 ;  /* 0x3727c5ac0d0d7421 */ /* 0x000fca0000000000 */
[----:B------:R-:W1:Y:S01]  /*0260*/  MUFU.SQRT R14, R14 ;  /* 0x0000000e000e7308 */ /* 0x000e620000002000 */
[----:B0-----:R-:W-:-:S07]  /*0270*/  FSETP.GT.AND P6, PT, R12, 8.50705917302346158658e+37, PT ;  /* 0x7e8000000c00780b */ /* 0x001fce0003fc4000 */
[----:B------:R-:W0:Y:S01]  /*0280*/  MUFU.SQRT R15, R15 ;  /* 0x0000000f000f7308 */ /* 0x000e220000002000 */
[----:B------:R-:W-:Y:S02]  /*0290*/  FSETP.GEU.AND P1, PT, R12, 1.175494350822287508e-38, PT ;  /* 0x008000000c00780b */ /* 0x000fe40003f2e000 */
[----:B------:R-:W-:-:S05]  /*02a0*/  FSEL R0, R22, 1, P6 ;  /* 0x3f80000016007808 */ /* 0x000fca0003000000 */
[----:B------:R-:W2:Y:S01]  /*02b0*/  MUFU.SQRT R18, R13 ;  /* 0x0000000d00127308 */ /* 0x000ea20000002000 */
[----:B-1----:R-:W-:Y:S01]  /*02c0*/  FSETP.GT.AND P4, PT, R14, 8.50705917302346158658e+37, PT ;  /* 0x7e8000000e00780b */ /* 0x002fe20003f84000 */
[----:B------:R-:W-:Y:S01]  /*02d0*/  @P6 FMUL R12, R12, 0.25 ;  /* 0x3e8000000c0c6820 */ /* 0x000fe20000400000 */
[----:B0-----:R-:W-:-:S03]  /*02e0*/  FSETP.GT.AND P6, PT, R15, 8.50705917302346158658e+37, PT ;  /* 0x7e8000000f00780b */ /* 0x001fc60003fc4000 */
[----:B------:R-:W-:Y:S01]  /*02f0*/  @!P1 FMUL R12, R12, 16777216 ;  /* 0x4b8000000c0c9820 */ /* 0x000fe20000400000 */
[----:B------:R-:W-:Y:S01]  /*0300*/  @!P1 FMUL R0, R0, 16777216 ;  /* 0x4b80000000009820 */ /* 0x000fe20000400000 */
[----:B------:R-:W-:Y:S02]  /*0310*/  FSETP.GEU.AND P5, PT, R14, 1.175494350822287508e-38, PT ;  /* 0x008000000e00780b */ /* 0x000fe40003fae000 */
[C---:B------:R-:W-:Y:S02]  /*0320*/  FSETP.GEU.AND P1, PT, R15.reuse, 1.175494350822287508e-38, PT ;  /* 0x008000000f00780b */ /* 0x040fe40003f2e000 */
[----:B--2---:R-:W-:Y:S02]  /*0330*/  FSETP.GT.AND P2, PT, R18, 8.50705917302346158658e+37, PT ;  /* 0x7e8000001200780b */ /* 0x004fe40003f44000 */
[----:B------:R-:W-:Y:S01]  /*0340*/  @P4 FMUL R14, R14, 0.25 ;  /* 0x3e8000000e0e4820 */ /* 0x000fe20000400000 */
[----:B------:R-:W-:Y:S01]  /*0350*/  FSETP.GEU.AND P3, PT, R18, 1.175494350822287508e-38, PT ;  /* 0x008000001200780b */ /* 0x000fe20003f6e000 */
[----:B------:R-:W-:Y:S01]  /*0360*/  @P6 FMUL R15, R15, 0.25 ;  /* 0x3e8000000f0f6820 */ /* 0x000fe20000400000 */
[----:B------:R0:W-:Y:S04]  /*0370*/  MUFU.RCP R19, R12 ;  /* 0x0000000c00137308 */ /* 0x0001e80000001000 */
[----:B------:R-:W-:-:S02]  /*0380*/  @!P5 FMUL R14, R14, 16777216 ;  /* 0x4b8000000e0ed820 */ /* 0x000fc40000400000 */
[----:B------:R-:W-:Y:S01]  /*0390*/  @!P1 FMUL R15, R15, 16777216 ;  /* 0x4b8000000f0f9820 */ /* 0x000fe20000400000 */
[C---:B------:R-:W-:Y:S02]  /*03a0*/  FSEL R21, R22.reuse, 1, P2 ;  /* 0x3f80000016157808 */ /* 0x040fe40001000000 */
[C---:B------:R-:W-:Y:S02]  /*03b0*/  FSEL R13, R22.reuse, 1, P6 ;  /* 0x3f800000160d7808 */ /* 0x040fe40003000000 */
[----:B0-----:R-:W-:Y:S01]  /*03c0*/  FSEL R12, R22, 1, P4 ;  /* 0x3f800000160c7808 */ /* 0x001fe20002000000 */
[----:B------:R-:W-:Y:S01]  /*03d0*/  @P2 FMUL R18, R18, 0.25 ;  /* 0x3e80000012122820 */ /* 0x000fe20000400000 */
[----:B------:R-:W0:Y:S01]  /*03e0*/  LDC.64 R22, c[0x0][0x238] ;  /* 0x00008e00ff167b82 */ /* 0x000e220000000a00 */
[----:B----4-:R-:W1:Y:S02]  /*03f0*/  MUFU.RCP R3, R14 ;  /* 0x0000000e00037308 */ /* 0x010e640000001000 */
[----:B------:R-:W-:-:S06]  /*0400*/  @!P3 FMUL R18, R18, 16777216 ;  /* 0x4b8000001212b820 */ /* 0x000fcc0000400000 */
[----:B------:R2:W4:Y:S01]  /*0410*/  MUFU.RCP R24, R15 ;  /* 0x0000000f00187308 */ /* 0x0005220000001000 */
[----:B------:R-:W-:Y:S01]  /*0420*/  @!P5 FMUL R12, R12, 16777216 ;  /* 0x4b8000000c0cd820 */ /* 0x000fe20000400000 */
[----:B------:R-:W-:-:S06]  /*0430*/  @!P1 FMUL R13, R13, 16777216 ;  /* 0x4b8000000d0d9820 */ /* 0x000fcc0000400000 */
[----:B------:R-:W5:Y:S01]  /*0440*/  MUFU.RCP R2, R18 ;  /* 0x0000001200027308 */ /* 0x000f620000001000 */
[----:B-1----:R-:W-:Y:S01]  /*0450*/  FMUL R3, R3, R12 ;  /* 0x0000000c03037220 */ /* 0x002fe20000400000 */
[----:B--2---:R-:W-:Y:S01]  /*0460*/  CS2R R14, SRZ ;  /* 0x00000000000e7805 */ /* 0x004fe2000001ff00 */
[----:B------:R-:W-:Y:S01]  /*0470*/  @!P3 FMUL R21, R21, 16777216 ;  /* 0x4b8000001515b820 */ /* 0x000fe20000400000 */
[----:B----4-:R-:W-:Y:S01]  /*0480*/  FMUL R24, R24, R13 ;  /* 0x0000000d18187220 */ /* 0x010fe20000400000 */
[----:B------:R-:W-:Y:S01]  /*0490*/  CS2R R12, SRZ ;  /* 0x00000000000c7805 */ /* 0x000fe2000001ff00 */
[----:B---3--:R-:W-:Y:S01]  /*04a0*/  FADD R7, R11, R7 ;  /* 0x000000070b077221 */ /* 0x008fe20000000000 */
[----:B------:R-:W-:Y:S01]  /*04b0*/  FADD R6, R10, R6 ;  /* 0x000000060a067221 */ /* 0x000fe20000000000 */
[----:B------:R-:W-:Y:S01]  /*04c0*/  FMUL R0, R19, R0 ;  /* 0x0000000013007220 */ /* 0x000fe20000400000 */
[----:B0-----:R-:W-:Y:S02]  /*04d0*/  IMAD.WIDE R10, R20, 0x4, R22 ;  /* 0x00000004140a7825 */ /* 0x001fe400078e0216 */
[----:B------:R0:W2:Y:S02]  /*04e0*/  @!P0 LDG.E.EL.128 R12, desc[UR4][R16.64] ;  /* 0x00000004100c8981 */ /* 0x0000a4000c2e1d00 */
[----:B-----5:R-:W-:Y:S01]  /*04f0*/  FMUL R2, R2, R21 ;  /* 0x0000001502027220 */ /* 0x020fe20000400000 */
[----:B------:R-:W-:-:S02]  /*0500*/  CS2R R18, SRZ ;  /* 0x0000000000127805 */ /* 0x000fc4000001ff00 */
[----:B------:R-:W-:Y:S02]  /*0510*/  CS2R R20, SRZ ;  /* 0x0000000000147805 */ /* 0x000fe4000001ff00 */
[----:B------:R-:W-:Y:S02]  /*0520*/  CS2R R22, SRZ ;  /* 0x0000000000167805 */ /* 0x000fe4000001ff00 */
[----:B0-----:R-:W-:-:S04]  /*0530*/  CS2R R16, SRZ ;  /* 0x0000000000107805 */ /* 0x001fc8000001ff00 */
[----:B------:R-:W3:Y:S04]  /*0540*/  @!P0 LDG.E.EL.128 R20, desc[UR4][R10.64] ;  /* 0x000000040a148981 */ /* 0x000ee8000c2e1d00 */
[----:B------:R-:W3:Y:S01]  /*0550*/  @!P0 LDG.E.EL.128 R16, desc[UR4][R28.64] ;  /* 0x000000041c108981 */ /* 0x000ee2000c2e1d00 */
[----:B------:R-:W-:Y:S01]  /*0560*/  FADD R5, R9, R5 ;  /* 0x0000000509057221 */ /* 0x000fe20000000000 */
[----:B------:R-:W-:-:S05]  /*0570*/  FADD R4, R8, R4 ;  /* 0x0000000408047221 */ /* 0x000fca0000000000 */
[----:B------:R0:W-:Y:S01]  /*0580*/  @!P0 STG.E.128 desc[UR4][R26.64], R4 ;  /* 0x000000041a008986 */ /* 0x0001e2000c101d04 */
[----:B--2---:R-:W-:Y:S01]  /*0590*/  FADD R15, R7, -R15 ;  /* 0x8000000f070f7221 */ /* 0x004fe20000000000 */
[----:B------:R-:W-:Y:S01]  /*05a0*/  FADD R13, R5, -R13 ;  /* 0x8000000d050d7221 */ /* 0x000fe20000000000 */
[----:B------:R-:W-:Y:S01]  /*05b0*/  FADD R14, R6, -R14 ;  /* 0x8000000e060e7221 */ /* 0x000fe20000000000 */
[----:B------:R-:W-:Y:S01]  /*05c0*/  FADD R9, R4, -R12 ;  /* 0x8000000c04097221 */ /* 0x000fe20000000000 */
[----:B------:R-:W-:Y:S01]  /*05d0*/  FMUL R24, R24, R15 ;  /* 0x0000000f18187220 */ /* 0x000fe20000400000 */
[----:B------:R-:W-:Y:S01]  /*05e0*/  FMUL R2, R2, R13 ;  /* 0x0000000d02027220 */ /* 0x000fe20000400000 */
[----:B------:R-:W-:Y:S01]  /*05f0*/  FMUL R3, R3, R14 ;  /* 0x0000000e03037220 */ /* 0x000fe20000400000 */
[----:B------:R-:W-:Y:S01]  /*0600*/  FMUL R9, R0, R9 ;  /* 0x0000000900097220 */ /* 0x000fe20000400000 */
[----:B---3--:R-:W-:Y:S01]  /*0610*/  FFMA R19, R24, R19, R23 ;  /* 0x0000001318137223 */ /* 0x008fe20000000017 */
[----:B------:R-:W-:Y:S01]  /*0620*/  FFMA R17, R2, R17, R21 ;  /* 0x0000001102117223 */ /* 0x000fe20000000015 */
[----:B------:R-:W-:Y:S01]  /*0630*/  FFMA R18, R3, R18, R22 ;  /* 0x0000001203127223 */ /* 0x000fe20000000016 */
[----:B------:R-:W-:Y:S01]  /*0640*/  FFMA R16, R9, R16, R20 ;  /* 0x0000001009107223 */ /* 0x000fe20000000014 */
[----:B------:R-:W1:Y:S01]  /*0650*/  LDC.64 R2, c[0x0][0x240] ;  /* 0x00009000ff027b82 */ /* 0x000e620000000a00 */
[----:B------:R-:W-:-:S02]  /*0660*/  FSETP.GTU.AND P1, PT, R19, RZ, PT ;  /* 0x000000ff1300720b */ /* 0x000fc40003f2c000 */
[----:B------:R-:W-:Y:S02]  /*0670*/  FSETP.GTU.AND P2, PT, R18, RZ, PT ;  /* 0x000000ff1200720b */ /* 0x000fe40003f4c000 */
[----:B------:R-:W-:Y:S02]  /*0680*/  FSEL R11, R19, RZ, P1 ;  /* 0x000000ff130b7208 */ /* 0x000fe40000800000 */
[----:B------:R-:W-:Y:S02]  /*0690*/  FSETP.GTU.AND P3, PT, R17, RZ, PT ;  /* 0x000000ff1100720b */ /* 0x000fe40003f6c000 */
[----:B------:R-:W-:Y:S02]  /*06a0*/  FSETP.GTU.AND P4, PT, R16, RZ, PT ;  /* 0x000000ff1000720b */ /* 0x000fe40003f8c000 */
[----:B------:R-:W-:Y:S02]  /*06b0*/  FSETP.GEU.AND P1, PT, R11, 6, PT ;  /* 0x40c000000b00780b */ /* 0x000fe40003f2e000 */
[----:B------:R-:W-:-:S02]  /*06c0*/  FSEL R10, R18, RZ, P2 ;  /* 0x000000ff120a7208 */ /* 0x000fc40001000000 */
[----:B------:R-:W-:Y:S02]  /*06d0*/  FSEL R9, R17, RZ, P3 ;  /* 0x000000ff11097208 */ /* 0x000fe40001800000 */
[----:B------:R-:W-:Y:S02]  /*06e0*/  FSEL R8, R16, RZ, P4 ;  /* 0x000000ff10087208 */ /* 0x000fe40002000000 */
[----:B------:R-:W-:Y:S02]  /*06f0*/  FSETP.GEU.AND P2, PT, R10, 6, PT ;  /* 0x40c000000a00780b */ /* 0x000fe40003f4e000 */
[----:B------:R-:W-:Y:S02]  /*0700*/  FSETP.GEU.AND P4, PT, R9, 6, PT ;  /* 0x40c000000900780b */ /* 0x000fe40003f8e000 */
[----:B------:R-:W-:Y:S02]  /*0710*/  FSETP.GEU.AND P3, PT, R8, 6, PT ;  /* 0x40c000000800780b */ /* 0x000fe40003f6e000 */
[----:B------:R-:W-:-:S02]  /*0720*/  FSETP.NAN.AND P6, PT, R11, R11, PT ;  /* 0x0000000b0b00720b */ /* 0x000fc40003fc8000 */
[----:B------:R-:W-:Y:S02]  /*0730*/  FSETP.NAN.AND P5, PT, R10, R10, PT ;  /* 0x0000000a0a00720b */ /* 0x000fe40003fa8000 */
[----:B------:R-:W-:Y:S02]  /*0740*/  @P1 SEL R11, R11, 0x40c00000, P6 ;  /* 0x40c000000b0b1807 */ /* 0x000fe40003000000 */
[----:B------:R-:W-:Y:S02]  /*0750*/  FSETP.NAN.AND P6, PT, R9, R9, PT ;  /* 0x000000090900720b */ /* 0x000fe40003fc8000 */
[----:B------:R-:W-:Y:S01]  /*0760*/  FSETP.NAN.AND P1, PT, R8, R8, PT ;  /* 0x000000080800720b */ /* 0x000fe20003f28000 */
[----:B-1----:R-:W-:Y:S01]  /*0770*/  IMAD.WIDE R24, R25, 0x4, R2 ;  /* 0x0000000419187825 */ /* 0x002fe200078e0202 */
[----:B------:R-:W-:Y:S02]  /*0780*/  @P2 SEL R10, R10, 0x40c00000, P5 ;  /* 0x40c000000a0a2807 */ /* 0x000fe40002800000 */
[----:B------:R-:W-:-:S02]  /*0790*/  @P4 SEL R9, R9, 0x40c00000, P6 ;  /* 0x40c0000009094807 */ /* 0x000fc40003000000 */
[----:B------:R-:W-:Y:S01]  /*07a0*/  @P3 SEL R8, R8, 0x40c00000, P1 ;  /* 0x40c0000008083807 */ /* 0x000fe20000800000 */
[----:B0-----:R-:W-:Y:S06]  /*07b0*/  @P0 EXIT ;  /* 0x000000000000094d */ /* 0x001fec0003800000 */
[----:B------:R-:W-:Y:S01]  /*07c0*/  STG.E.128 desc[UR4][R24.64], R8 ;  /* 0x0000000818007986 */ /* 0x000fe2000c101d04 */
[----:B------:R-:W-:Y:S05]  /*07d0*/  EXIT ;  /* 0x000000000000794d */ /* 0x000fea0003800000 */
.L_x_0:
[----:B------:R-:W-:-:S00]  /*07e0*/  BRA `(.L_x_0) ;  /* 0xfffffffc00fc7947 */ /* 0x000fc0000383ffff */
[----:B------:R-:W-:-:S00]  /*07f0*/  NOP ;  /* 0x0000000000007918 */ /* 0x000fc00000000000 */
        /* <DEDUP_REMOVED lines=8> */
.L_x_1:


//--------------------- .nv.global.init           --------------------------
	.section	.nv.global.init,"aw",@progbits
.nv.global.init:
	.type		_$_str,@object
	.size		_$_str,(_$_str_$_2 - _$_str)
_$_str:
        /*0000*/ 	.byte	0x5f, 0x5f, 0x43, 0x55, 0x44, 0x41, 0x5f, 0x46, 0x54, 0x5a, 0x00
	.type		_$_str_$_2,@object
	.size		_$_str_$_2,(.L_1 - _$_str_$_2)
_$_str_$_2:
        /*000b*/ 	.byte	0x5f, 0x5f, 0x43, 0x55, 0x44, 0x41, 0x5f, 0x50, 0x52, 0x45, 0x43, 0x5f, 0x53, 0x51, 0x52, 0x54
        /*001b*/ 	.byte	0x00
.L_1:


//--------------------- .nv.constant0.triton_poi_fused__native_batch_norm_legit_no_training_convolution_hardtanh_38 --------------------------
	.section	.nv.constant0.triton_poi_fused__native_batch_norm_legit_no_training_convolution_hardtanh_38,"a",@progbits
	.sectionflags	@""
	.align	4
.nv.constant0.triton_poi_fused__native_batch_norm_legit_no_training_convolution_hardtanh_38:
	.zero		588
